	.headerflags	@"EF_CUDA_TEXMODE_UNIFIED EF_CUDA_64BIT_ADDRESS EF_CUDA_ACCELERATORS EF_CUDA_SM90 EF_CUDA_VIRTUAL_SM(EF_CUDA_SM90)"
	.elftype	@"ET_EXEC"


//--------------------- .nv.info                  --------------------------
	.section	.nv.info,"",@"SHT_CUDA_INFO"
	.align	4


	//----- nvinfo : EIATTR_REGCOUNT
	.align		4
        /*0000*/ 	.byte	0x04, 0x2f
        /*0002*/ 	.short	(.L_1 - .L_0)
	.align		4
.L_0:
        /*0004*/ 	.word	index@(triton_poi_fused_convolution_leaky_relu_6)
        /*0008*/ 	.word	0x0000000e


	//----- nvinfo : EIATTR_MIN_STACK_SIZE
	.align		4
.L_1:
        /*000c*/ 	.byte	0x04, 0x12
        /*000e*/ 	.short	(.L_3 - .L_2)
	.align		4
.L_2:
        /*0010*/ 	.word	index@(triton_poi_fused_convolution_leaky_relu_6)
        /*0014*/ 	.word	0x00000000


	//----- nvinfo : EIATTR_FRAME_SIZE
	.align		4
.L_3:
        /*0018*/ 	.byte	0x04, 0x11
        /*001a*/ 	.short	(.L_5 - .L_4)
	.align		4
.L_4:
        /*001c*/ 	.word	index@(triton_poi_fused_convolution_leaky_relu_6)
        /*0020*/ 	.word	0x00000000


	//----- nvinfo : EIATTR_MIN_STACK_SIZE
	.align		4
.L_5:
        /*0024*/ 	.byte	0x04, 0x12
        /*0026*/ 	.short	(.L_7 - .L_6)
	.align		4
.L_6:
        /*0028*/ 	.word	index@(triton_poi_fused_convolution_leaky_relu_6)
        /*002c*/ 	.word	0x00000000
.L_7:


//--------------------- .nv.info.triton_poi_fused_convolution_leaky_relu_6 --------------------------
	.section	.nv.info.triton_poi_fused_convolution_leaky_relu_6,"",@"SHT_CUDA_INFO"
	.sectionflags	@""
	.align	4


	//----- nvinfo : EIATTR_CUDA_API_VERSION
	.align		4
        /*0000*/ 	.byte	0x04, 0x37
        /*0002*/ 	.short	(.L_9 - .L_8)
.L_8:
        /*0004*/ 	.word	0x0000007c


	//----- nvinfo : EIATTR_KPARAM_INFO
	.align		4
.L_9:
        /*0008*/ 	.byte	0x04, 0x17
        /*000a*/ 	.short	(.L_11 - .L_10)
.L_10:
        /*000c*/ 	.word	0x00000000
        /*0010*/ 	.short	0x0003
        /*0012*/ 	.short	0x0018
        /*0014*/ 	.byte	0x00, 0xf0, 0x11, 0x00


	//----- nvinfo : EIATTR_KPARAM_INFO
	.align		4
.L_11:
        /*0018*/ 	.byte	0x04, 0x17
        /*001a*/ 	.short	(.L_13 - .L_12)
.L_12:
        /*001c*/ 	.word	0x00000000
        /*0020*/ 	.short	0x0002
        /*0022*/ 	.short	0x0010
        /*0024*/ 	.byte	0x00, 0xf4, 0x21, 0x00


	//----- nvinfo : EIATTR_KPARAM_INFO
	.align		4
.L_13:
        /*0028*/ 	.byte	0x04, 0x17
        /*002a*/ 	.short	(.L_15 - .L_14)
.L_14:
        /*002c*/ 	.word	0x00000000
        /*0030*/ 	.short	0x0001
        /*0032*/ 	.short	0x0008
        /*0034*/ 	.byte	0x00, 0xf4, 0x21, 0x00


	//----- nvinfo : EIATTR_KPARAM_INFO
	.align		4
.L_15:
        /*0038*/ 	.byte	0x04, 0x17
        /*003a*/ 	.short	(.L_17 - .L_16)
.L_16:
        /*003c*/ 	.word	0x00000000
        /*0040*/ 	.short	0x0000
        /*0042*/ 	.short	0x0000
        /*0044*/ 	.byte	0x00, 0xf4, 0x21, 0x00


	//----- nvinfo : EIATTR_SPARSE_MMA_MASK
	.align		4
.L_17:
        /*0048*/ 	.byte	0x03, 0x50
        /*004a*/ 	.short	0x0000


	//----- nvinfo : EIATTR_MAXREG_COUNT
	.align		4
        /*004c*/ 	.byte	0x03, 0x1b
        /*004e*/ 	.short	0x00ff


	//----- nvinfo : EIATTR_EXIT_INSTR_OFFSETS
	.align		4
        /*0050*/ 	.byte	0x04, 0x1c
        /*0052*/ 	.short	(.L_19 - .L_18)


	//   ....[0]....
.L_18:
        /*0054*/ 	.word	0x000001d0


	//   ....[1]....
        /*0058*/ 	.word	0x000001f0


	//----- nvinfo : EIATTR_REQNTID
	.align		4
.L_19:
        /*005c*/ 	.byte	0x04, 0x10
        /*005e*/ 	.short	(.L_21 - .L_20)
.L_20:
        /*0060*/ 	.word	0x00000080
        /*0064*/ 	.word	0x00000001
        /*0068*/ 	.word	0x00000001


	//----- nvinfo : EIATTR_CBANK_PARAM_SIZE
	.align		4
.L_21:
        /*006c*/ 	.byte	0x03, 0x19
        /*006e*/ 	.short	0x001c


	//----- nvinfo : EIATTR_PARAM_CBANK
	.align		4
        /*0070*/ 	.byte	0x04, 0x0a
        /*0072*/ 	.short	(.L_23 - .L_22)
	.align		4
.L_22:
        /*0074*/ 	.word	index@(.nv.constant0.triton_poi_fused_convolution_leaky_relu_6)
        /*0078*/ 	.short	0x0210
        /*007a*/ 	.short	0x001c


	//----- nvinfo : EIATTR_SW_WAR
	.align		4
.L_23:
        /*007c*/ 	.byte	0x04, 0x36
        /*007e*/ 	.short	(.L_25 - .L_24)
.L_24:
        /*0080*/ 	.word	0x00000008
.L_25:


//--------------------- .nv.callgraph             --------------------------
	.section	.nv.callgraph,"",@"SHT_CUDA_CALLGRAPH"
	.align	4
	.sectionentsize	8
	.align		4
        /*0000*/ 	.word	0x00000000
	.align		4
        /*0004*/ 	.word	0xffffffff
	.align		4
        /*0008*/ 	.word	0x00000000
	.align		4
        /*000c*/ 	.word	0xfffffffe
	.align		4
        /*0010*/ 	.word	0x00000000
	.align		4
        /*0014*/ 	.word	0xfffffffd
	.align		4
        /*0018*/ 	.word	0x00000000
	.align		4
        /*001c*/ 	.word	0xfffffffc


//--------------------- .text.triton_poi_fused_convolution_leaky_relu_6 --------------------------
	.section	.text.triton_poi_fused_convolution_leaky_relu_6,"ax",@progbits
	.align	128
        .global         triton_poi_fused_convolution_leaky_relu_6
        .type           triton_poi_fused_convolution_leaky_relu_6,@function
        .size           triton_poi_fused_convolution_leaky_relu_6,(.L_x_1 - triton_poi_fused_convolution_leaky_relu_6)
        .other          triton_poi_fused_convolution_leaky_relu_6,@"STO_CUDA_ENTRY STV_DEFAULT"
triton_poi_fused_convolution_leaky_relu_6:
.text.triton_poi_fused_convolution_leaky_relu_6:
[----:B------:R-:W0:Y:S02]  /*0000*/  LDC R1, c[0x0][0x28] ;  /* 0x00000a00ff017b82 */ /* 0x000e240000000800 */
[----:B------:R-:W1:Y:S01]  /*0010*/  S2R R0, SR_TID.X ;  /* 0x0000000000007919 */ /* 0x000e620000002100 */
[----:B------:R-:W2:Y:S01]  /*0020*/  LDC.64 R4, c[0x0][0x218] ;  /* 0x00008600ff047b82 */ /* 0x000ea20000000a00 */
[----:B------:R-:W-:Y:S01]  /*0030*/  ULDC.64 UR4, c[0x0][0x208] ;  /* 0x0000820000047ab9 */ /* 0x000fe20000000a00 */
[----:B------:R-:W-:Y:S01]  /*0040*/  ULDC.64 UR6, c[0x0][0x220] ;  /* 0x0000880000067ab9 */ /* 0x000fe20000000a00 */
[----:B------:R-:W3:Y:S05]  /*0050*/  S2R R7, SR_CTAID.X ;  /* 0x0000000000077919 */ /* 0x000eea0000002500 */
[----:B------:R-:W4:Y:S01]  /*0060*/  LDC.64 R2, c[0x0][0x210] ;  /* 0x00008400ff027b82 */ /* 0x000f220000000a00 */
[----:B-1----:R-:W-:-:S05]  /*0070*/  LOP3.LUT R0, R0, 0x7f, RZ, 0xc0, !PT ;  /* 0x0000007f00007812 */ /* 0x002fca00078ec0ff */
[----:B---3--:R-:W-:-:S04]  /*0080*/  IMAD R7, R7, 0x80, R0 ;  /* 0x0000008007077824 */ /* 0x008fc800078e0200 */
[C---:B------:R-:W-:Y:S01]  /*0090*/  IMAD.HI R0, R7.reuse, 0x38e38e39, RZ ;  /* 0x38e38e3907007827 */ /* 0x040fe200078e02ff */
[----:B------:R-:W-:-:S03]  /*00a0*/  ISETP.GE.AND P1, PT, R7, 0x2400, PT ;  /* 0x000024000700780c */ /* 0x000fc60003f26270 */
[----:B----4-:R-:W-:Y:S01]  /*00b0*/  IMAD.WIDE R2, R7, 0x4, R2 ;  /* 0x0000000407027825 */ /* 0x010fe200078e0202 */
[----:B------:R-:W-:-:S04]  /*00c0*/  SHF.R.U32.HI R9, RZ, 0x1f, R0 ;  /* 0x0000001fff097819 */ /* 0x000fc80000011600 */
[----:B------:R-:W-:-:S04]  /*00d0*/  LEA.HI.SX32 R9, R0, R9, 0x1b ;  /* 0x0000000900097211 */ /* 0x000fc800078fdaff */
[----:B------:R-:W-:-:S04]  /*00e0*/  LEA.HI R0, R9, R9, RZ, 0x4 ;  /* 0x0000000909007211 */ /* 0x000fc800078f20ff */
[----:B------:R-:W-:-:S05]  /*00f0*/  LOP3.LUT R0, R0, 0xfffffff0, RZ, 0xc0, !PT ;  /* 0xfffffff000007812 */ /* 0x000fca00078ec0ff */
[----:B------:R-:W-:Y:S02]  /*0100*/  IMAD.IADD R9, R9, 0x1, -R0 ;  /* 0x0000000109097824 */ /* 0x000fe400078e0a00 */
[----:B------:R-:W-:Y:S02]  /*0110*/  IMAD.MOV.U32 R0, RZ, RZ, RZ ;  /* 0x000000ffff007224 */ /* 0x000fe400078e00ff */
[----:B--2---:R-:W-:-:S04]  /*0120*/  IMAD.WIDE R4, R9, 0x4, R4 ;  /* 0x0000000409047825 */ /* 0x004fc800078e0204 */
[----:B------:R-:W-:Y:S01]  /*0130*/  IMAD.MOV.U32 R9, RZ, RZ, RZ ;  /* 0x000000ffff097224 */ /* 0x000fe200078e00ff */
[----:B------:R-:W2:Y:S05]  /*0140*/  @!P1 LDG.E R0, desc[UR4][R2.64] ;  /* 0x0000000402009981 */ /* 0x000eaa000c1e1900 */
[----:B------:R-:W2:Y:S01]  /*0150*/  @!P1 LDG.E.EL R9, desc[UR4][R4.64] ;  /* 0x0000000404099981 */ /* 0x000ea2000c2e1900 */
[----:B------:R-:W-:-:S04]  /*0160*/  IADD3 R6, P2, R7, UR6, RZ ;  /* 0x0000000607067c10 */ /* 0x000fc8000ff5e0ff */
[----:B------:R-:W-:Y:S02]  /*0170*/  LEA.HI.X.SX32 R7, R7, UR7, 0x1, P2 ;  /* 0x0000000707077c11 */ /* 0x000fe400090f0eff */
[----:B--2---:R-:W-:Y:S01]  /*0180*/  FSETP.GT.AND P0, PT, R0, -R9, PT ;  /* 0x800000090000720b */ /* 0x004fe20003f04000 */
[----:B------:R-:W-:-:S03]  /*0190*/  FADD R9, R9, R0 ;  /* 0x0000000009097221 */ /* 0x000fc60000000000 */
[----:B------:R-:W-:-:S05]  /*01a0*/  SEL R11, RZ, 0x1, !P0 ;  /* 0x00000001ff0b7807 */ /* 0x000fca0004000000 */
[----:B------:R1:W-:Y:S04]  /*01b0*/  @!P1 STG.E.U8 desc[UR4][R6.64], R11 ;  /* 0x0000000b06009986 */ /* 0x0003e8000c101104 */
[----:B------:R-:W-:Y:S01]  /*01c0*/  @!P0 FMUL R9, R9, 0.10000000149011611938 ;  /* 0x3dcccccd09098820 */ /* 0x000fe20000400000 */
[----:B------:R-:W-:Y:S06]  /*01d0*/  @P1 EXIT ;  /* 0x000000000000194d */ /* 0x000fec0003800000 */
[----:B------:R-:W-:Y:S01]  /*01e0*/  STG.E desc[UR4][R2.64], R9 ;  /* 0x0000000902007986 */ /* 0x000fe2000c101904 */
[----:B------:R-:W-:Y:S05]  /*01f0*/  EXIT ;  /* 0x000000000000794d */ /* 0x000fea0003800000 */
.L_x_0:
[----:B------:R-:W-:-:S00]  /*0200*/  BRA `(.L_x_0) ;  /* 0xfffffffc00fc7947 */ /* 0x000fc0000383ffff */
[----:B------:R-:W-:-:S00]  /*0210*/  NOP ;  /* 0x0000000000007918 */ /* 0x000fc00000000000 */
        /* <DEDUP_REMOVED lines=14> */
.L_x_1:


//--------------------- .nv.constant0.triton_poi_fused_convolution_leaky_relu_6 --------------------------
	.section	.nv.constant0.triton_poi_fused_convolution_leaky_relu_6,"a",@progbits
	.sectionflags	@""
	.align	4
.nv.constant0.triton_poi_fused_convolution_leaky_relu_6:
	.zero		556
